	.headerflags	@"EF_CUDA_TEXMODE_UNIFIED EF_CUDA_64BIT_ADDRESS EF_CUDA_ACCELERATORS EF_CUDA_SM90 EF_CUDA_VIRTUAL_SM(EF_CUDA_SM90)"
	.elftype	@"ET_EXEC"


//--------------------- .nv.info                  --------------------------
	.section	.nv.info,"",@"SHT_CUDA_INFO"
	.align	4


	//----- nvinfo : EIATTR_REGCOUNT
	.align		4
        /*0000*/ 	.byte	0x04, 0x2f
        /*0002*/ 	.short	(.L_3 - .L_2)
	.align		4
.L_2:
        /*0004*/ 	.word	index@(triton_red_fused_add_div_linalg_vector_norm_1)
        /*0008*/ 	.word	0x0000001c


	//----- nvinfo : EIATTR_MIN_STACK_SIZE
	.align		4
.L_3:
        /*000c*/ 	.byte	0x04, 0x12
        /*000e*/ 	.short	(.L_5 - .L_4)
	.align		4
.L_4:
        /*0010*/ 	.word	index@(triton_red_fused_add_div_linalg_vector_norm_1)
        /*0014*/ 	.word	0x00000000


	//----- nvinfo : EIATTR_FRAME_SIZE
	.align		4
.L_5:
        /*0018*/ 	.byte	0x04, 0x11
        /*001a*/ 	.short	(.L_7 - .L_6)
	.align		4
.L_6:
        /*001c*/ 	.word	index@(triton_red_fused_add_div_linalg_vector_norm_1)
        /*0020*/ 	.word	0x00000000


	//----- nvinfo : EIATTR_MIN_STACK_SIZE
	.align		4
.L_7:
        /*0024*/ 	.byte	0x04, 0x12
        /*0026*/ 	.short	(.L_9 - .L_8)
	.align		4
.L_8:
        /*0028*/ 	.word	index@(triton_red_fused_add_div_linalg_vector_norm_1)
        /*002c*/ 	.word	0x00000000
.L_9:


//--------------------- .nv.info.triton_red_fused_add_div_linalg_vector_norm_1 --------------------------
	.section	.nv.info.triton_red_fused_add_div_linalg_vector_norm_1,"",@"SHT_CUDA_INFO"
	.sectionflags	@""
	.align	4


	//----- nvinfo : EIATTR_CUDA_API_VERSION
	.align		4
        /*0000*/ 	.byte	0x04, 0x37
        /*0002*/ 	.short	(.L_11 - .L_10)
.L_10:
        /*0004*/ 	.word	0x0000007c


	//----- nvinfo : EIATTR_KPARAM_INFO
	.align		4
.L_11:
        /*0008*/ 	.byte	0x04, 0x17
        /*000a*/ 	.short	(.L_13 - .L_12)
.L_12:
        /*000c*/ 	.word	0x00000000
        /*0010*/ 	.short	0x0002
        /*0012*/ 	.short	0x0010
        /*0014*/ 	.byte	0x00, 0xf0, 0x11, 0x00


	//----- nvinfo : EIATTR_KPARAM_INFO
	.align		4
.L_13:
        /*0018*/ 	.byte	0x04, 0x17
        /*001a*/ 	.short	(.L_15 - .L_14)
.L_14:
        /*001c*/ 	.word	0x00000000
        /*0020*/ 	.short	0x0001
        /*0022*/ 	.short	0x0008
        /*0024*/ 	.byte	0x00, 0xf4, 0x21, 0x00


	//----- nvinfo : EIATTR_KPARAM_INFO
	.align		4
.L_15:
        /*0028*/ 	.byte	0x04, 0x17
        /*002a*/ 	.short	(.L_17 - .L_16)
.L_16:
        /*002c*/ 	.word	0x00000000
        /*0030*/ 	.short	0x0000
        /*0032*/ 	.short	0x0000
        /*0034*/ 	.byte	0x00, 0xf4, 0x21, 0x00


	//----- nvinfo : EIATTR_SPARSE_MMA_MASK
	.align		4
.L_17:
        /*0038*/ 	.byte	0x03, 0x50
        /*003a*/ 	.short	0x0000


	//----- nvinfo : EIATTR_MAXREG_COUNT
	.align		4
        /*003c*/ 	.byte	0x03, 0x1b
        /*003e*/ 	.short	0x0080


	//----- nvinfo : EIATTR_COOP_GROUP_MASK_REGIDS
	.align		4
        /*0040*/ 	.byte	0x04, 0x29
        /*0042*/ 	.short	(.L_19 - .L_18)


	//   ....[0]....
.L_18:
        /*0044*/ 	.word	0xffffffff


	//   ....[1]....
        /*0048*/ 	.word	0xffffffff


	//   ....[2]....
        /*004c*/ 	.word	0xffffffff


	//   ....[3]....
        /*0050*/ 	.word	0xffffffff


	//   ....[4]....
        /*0054*/ 	.word	0xffffffff


	//   ....[5]....
        /*0058*/ 	.word	0xffffffff


	//   ....[6]....
        /*005c*/ 	.word	0xffffffff


	//   ....[7]....
        /*0060*/ 	.word	0xffffffff


	//   ....[8]....
        /*0064*/ 	.word	0xffffffff


	//----- nvinfo : EIATTR_COOP_GROUP_INSTR_OFFSETS
	.align		4
.L_19:
        /*0068*/ 	.byte	0x04, 0x28
        /*006a*/ 	.short	(.L_21 - .L_20)


	//   ....[0]....
.L_20:
        /*006c*/ 	.word	0x00000230


	//   ....[1]....
        /*0070*/ 	.word	0x00000260


	//   ....[2]....
        /*0074*/ 	.word	0x00000290


	//   ....[3]....
        /*0078*/ 	.word	0x000002b0


	//   ....[4]....
        /*007c*/ 	.word	0x000002d0


	//   ....[5]....
        /*0080*/ 	.word	0x00000340


	//   ....[6]....
        /*0084*/ 	.word	0x00000360


	//   ....[7]....
        /*0088*/ 	.word	0x00000380


	//   ....[8]....
        /*008c*/ 	.word	0x000003a0


	//----- nvinfo : EIATTR_EXIT_INSTR_OFFSETS
	.align		4
.L_21:
        /*0090*/ 	.byte	0x04, 0x1c
        /*0092*/ 	.short	(.L_23 - .L_22)


	//   ....[0]....
.L_22:
        /*0094*/ 	.word	0x000006e0


	//----- nvinfo : EIATTR_REQNTID
	.align		4
.L_23:
        /*0098*/ 	.byte	0x04, 0x10
        /*009a*/ 	.short	(.L_25 - .L_24)
.L_24:
        /*009c*/ 	.word	0x00000200
        /*00a0*/ 	.word	0x00000001
        /*00a4*/ 	.word	0x00000001


	//----- nvinfo : EIATTR_CBANK_PARAM_SIZE
	.align		4
.L_25:
        /*00a8*/ 	.byte	0x03, 0x19
        /*00aa*/ 	.short	0x0014


	//----- nvinfo : EIATTR_PARAM_CBANK
	.align		4
        /*00ac*/ 	.byte	0x04, 0x0a
        /*00ae*/ 	.short	(.L_27 - .L_26)
	.align		4
.L_26:
        /*00b0*/ 	.word	index@(.nv.constant0.triton_red_fused_add_div_linalg_vector_norm_1)
        /*00b4*/ 	.short	0x0210
        /*00b6*/ 	.short	0x0014


	//----- nvinfo : EIATTR_SW_WAR
	.align		4
.L_27:
        /*00b8*/ 	.byte	0x04, 0x36
        /*00ba*/ 	.short	(.L_29 - .L_28)
.L_28:
        /*00bc*/ 	.word	0x00000008
.L_29:


//--------------------- .nv.callgraph             --------------------------
	.section	.nv.callgraph,"",@"SHT_CUDA_CALLGRAPH"
	.align	4
	.sectionentsize	8
	.align		4
        /*0000*/ 	.word	0x00000000
	.align		4
        /*0004*/ 	.word	0xffffffff
	.align		4
        /*0008*/ 	.word	0x00000000
	.align		4
        /*000c*/ 	.word	0xfffffffe
	.align		4
        /*0010*/ 	.word	0x00000000
	.align		4
        /*0014*/ 	.word	0xfffffffd
	.align		4
        /*0018*/ 	.word	0x00000000
	.align		4
        /*001c*/ 	.word	0xfffffffc


//--------------------- .nv.constant4             --------------------------
	.section	.nv.constant4,"a",@progbits
	.align	8
	.align		8
.nv.constant4:
        /*0000*/ 	.dword	_$_str
	.align		8
        /*0008*/ 	.dword	_$_str_$_2


//--------------------- .text.triton_red_fused_add_div_linalg_vector_norm_1 --------------------------
	.section	.text.triton_red_fused_add_div_linalg_vector_norm_1,"ax",@progbits
	.sectionflags	@"SHF_BARRIERS=1"
	.align	128
        .global         triton_red_fused_add_div_linalg_vector_norm_1
        .type           triton_red_fused_add_div_linalg_vector_norm_1,@function
        .size           triton_red_fused_add_div_linalg_vector_norm_1,(.L_x_1 - triton_red_fused_add_div_linalg_vector_norm_1)
        .other          triton_red_fused_add_div_linalg_vector_norm_1,@"STO_CUDA_ENTRY STV_DEFAULT"
triton_red_fused_add_div_linalg_vector_norm_1:
.text.triton_red_fused_add_div_linalg_vector_norm_1:
[----:B------:R-:W-:Y:S01]  /*0000*/  LDC R1, c[0x0][0x28] ;  /* 0x00000a00ff017b82 */ /* 0x000fe20000000800 */
[----:B------:R-:W1:Y:S07]  /*0010*/  S2R R23, SR_TID.X ;  /* 0x0000000000177919 */ /* 0x000e6e0000002100 */
[----:B------:R-:W2:Y:S01]  /*0020*/  LDC.64 R2, c[0x0][0x210] ;  /* 0x00008400ff027b82 */ /* 0x000ea20000000a00 */
[----:B------:R-:W-:Y:S01]  /*0030*/  ULDC.64 UR6, c[0x0][0x208] ;  /* 0x0000820000067ab9 */ /* 0x000fe20000000a00 */
[----:B-1----:R-:W-:-:S04]  /*0040*/  SHF.L.U32 R20, R23, 0x2, RZ ;  /* 0x0000000217147819 */ /* 0x002fc800000006ff */
[----:B------:R-:W-:-:S05]  /*0050*/  LOP3.LUT R0, R20, 0x7fc, RZ, 0xc0, !PT ;  /* 0x000007fc14007812 */ /* 0x000fca00078ec0ff */
[----:B--2---:R-:W-:-:S05]  /*0060*/  IMAD.WIDE.U32 R2, R0, 0x4, R2 ;  /* 0x0000000400027825 */ /* 0x004fca00078e0002 */
[----:B------:R-:W2:Y:S04]  /*0070*/  LDG.E.EL.128 R4, desc[UR6][R2.64+0x2000] ;  /* 0x0020000602047981 */ /* 0x000ea8000c2e1d00 */
[----:B------:R-:W3:Y:S04]  /*0080*/  LDG.E.EL.128 R8, desc[UR6][R2.64] ;  /* 0x0000000602087981 */ /* 0x000ee8000c2e1d00 */
[----:B------:R-:W4:Y:S04]  /*0090*/  LDG.E.EL.128 R12, desc[UR6][R2.64+0x4000] ;  /* 0x00400006020c7981 */ /* 0x000f28000c2e1d00 */
[----:B------:R-:W5:Y:S01]  /*00a0*/  LDG.E.EL.128 R16, desc[UR6][R2.64+0x6000] ;  /* 0x0060000602107981 */ /* 0x000f62000c2e1d00 */
[----:B------:R-:W1:Y:S01]  /*00b0*/  S2UR UR5, SR_CgaCtaId ;  /* 0x00000000000579c3 */ /* 0x000e620000008800 */
[C---:B------:R-:W-:Y:S01]  /*00c0*/  LOP3.LUT P0, RZ, R23.reuse, 0x1f, RZ, 0xc0, !PT ;  /* 0x0000001f17ff7812 */ /* 0x040fe2000780c0ff */
[----:B------:R-:W-:Y:S01]  /*00d0*/  UMOV UR4, 0x400 ;  /* 0x0000040000047882 */ /* 0x000fe20000000000 */
[----:B------:R-:W-:Y:S01]  /*00e0*/  ISETP.GE.AND P1, PT, R23, 0x10, PT ;  /* 0x000000101700780c */ /* 0x000fe20003f26270 */
[----:B-1----:R-:W-:Y:S01]  /*00f0*/  UPRMT UR4, UR5, 0x654, UR4 ;  /* 0x0000065405047896 */ /* 0x002fe20008000004 */
[----:B--2---:R-:W-:Y:S01]  /*0100*/  FMUL R22, R5, R5 ;  /* 0x0000000505167220 */ /* 0x004fe20000400000 */
[----:B------:R-:W-:Y:S01]  /*0110*/  FMUL R5, R4, R4 ;  /* 0x0000000404057220 */ /* 0x000fe20000400000 */
[----:B------:R-:W-:Y:S01]  /*0120*/  FMUL R25, R6, R6 ;  /* 0x0000000606197220 */ /* 0x000fe20000400000 */
[----:B------:R-:W-:Y:S01]  /*0130*/  FMUL R4, R7, R7 ;  /* 0x0000000707047220 */ /* 0x000fe20000400000 */
[----:B---3--:R-:W-:Y:S01]  /*0140*/  FFMA R22, R9, R9, R22 ;  /* 0x0000000909167223 */ /* 0x008fe20000000016 */
[----:B------:R-:W-:Y:S01]  /*0150*/  FFMA R5, R8, R8, R5 ;  /* 0x0000000808057223 */ /* 0x000fe20000000005 */
[----:B------:R-:W-:Y:S01]  /*0160*/  FFMA R25, R10, R10, R25 ;  /* 0x0000000a0a197223 */ /* 0x000fe20000000019 */
[----:B------:R-:W-:Y:S01]  /*0170*/  FFMA R4, R11, R11, R4 ;  /* 0x0000000b0b047223 */ /* 0x000fe20000000004 */
[----:B----4-:R-:W-:Y:S01]  /*0180*/  FFMA R22, R13, R13, R22 ;  /* 0x0000000d0d167223 */ /* 0x010fe20000000016 */
[----:B------:R-:W-:Y:S01]  /*0190*/  FFMA R5, R12, R12, R5 ;  /* 0x0000000c0c057223 */ /* 0x000fe20000000005 */
[----:B------:R-:W-:Y:S01]  /*01a0*/  FFMA R25, R14, R14, R25 ;  /* 0x0000000e0e197223 */ /* 0x000fe20000000019 */
[----:B------:R-:W-:Y:S01]  /*01b0*/  FFMA R4, R15, R15, R4 ;  /* 0x0000000f0f047223 */ /* 0x000fe20000000004 */
[----:B-----5:R-:W-:Y:S01]  /*01c0*/  FFMA R22, R17, R17, R22 ;  /* 0x0000001111167223 */ /* 0x020fe20000000016 */
[----:B------:R-:W-:Y:S01]  /*01d0*/  FFMA R5, R16, R16, R5 ;  /* 0x0000001010057223 */ /* 0x000fe20000000005 */
[----:B------:R-:W-:Y:S01]  /*01e0*/  FFMA R25, R18, R18, R25 ;  /* 0x0000001212197223 */ /* 0x000fe20000000019 */
[----:B------:R-:W-:-:S02]  /*01f0*/  FFMA R4, R19, R19, R4 ;  /* 0x0000001313047223 */ /* 0x000fc40000000004 */
[----:B------:R-:W-:-:S04]  /*0200*/  FADD R22, R22, R5 ;  /* 0x0000000516167221 */ /* 0x000fc80000000000 */
[----:B------:R-:W-:-:S04]  /*0210*/  FADD R25, R25, R22 ;  /* 0x0000001619197221 */ /* 0x000fc80000000000 */
[----:B------:R-:W-:-:S05]  /*0220*/  FADD R4, R4, R25 ;  /* 0x0000001904047221 */ /* 0x000fca0000000000 */
[----:B------:R-:W1:Y:S02]  /*0230*/  SHFL.BFLY PT, R5, R4, 0x10, 0x1f ;  /* 0x0e001f0004057f89 */ /* 0x000e6400000e0000 */
[----:B-1----:R-:W-:Y:S01]  /*0240*/  FADD R5, R4, R5 ;  /* 0x0000000504057221 */ /* 0x002fe20000000000 */
[----:B------:R-:W-:-:S04]  /*0250*/  SHF.R.U32.HI R4, RZ, 0x3, R23 ;  /* 0x00000003ff047819 */ /* 0x000fc80000011617 */
[----:B------:R-:W1:Y:S01]  /*0260*/  SHFL.BFLY PT, R6, R5, 0x8, 0x1f ;  /* 0x0d001f0005067f89 */ /* 0x000e6200000e0000 */
[----:B------:R-:W-:Y:S01]  /*0270*/  LOP3.LUT R4, R4, 0x3c, RZ, 0xc0, !PT ;  /* 0x0000003c04047812 */ /* 0x000fe200078ec0ff */
[----:B-1----:R-:W-:-:S05]  /*0280*/  FADD R6, R5, R6 ;  /* 0x0000000605067221 */ /* 0x002fca0000000000 */
[----:B------:R-:W1:Y:S02]  /*0290*/  SHFL.BFLY PT, R7, R6, 0x4, 0x1f ;  /* 0x0c801f0006077f89 */ /* 0x000e6400000e0000 */
[----:B-1----:R-:W-:-:S05]  /*02a0*/  FADD R7, R6, R7 ;  /* 0x0000000706077221 */ /* 0x002fca0000000000 */
[----:B------:R-:W1:Y:S02]  /*02b0*/  SHFL.BFLY PT, R8, R7, 0x2, 0x1f ;  /* 0x0c401f0007087f89 */ /* 0x000e6400000e0000 */
[----:B-1----:R-:W-:-:S05]  /*02c0*/  FADD R8, R7, R8 ;  /* 0x0000000807087221 */ /* 0x002fca0000000000 */
[----:B------:R-:W1:Y:S02]  /*02d0*/  SHFL.BFLY PT, R9, R8, 0x1, 0x1f ;  /* 0x0c201f0008097f89 */ /* 0x000e6400000e0000 */
[----:B-1----:R-:W-:-:S05]  /*02e0*/  FADD R9, R8, R9 ;  /* 0x0000000908097221 */ /* 0x002fca0000000000 */
[----:B------:R-:W-:Y:S01]  /*02f0*/  @!P0 STS [R4+UR4], R9 ;  /* 0x0000000904008988 */ /* 0x000fe20008000804 */
[----:B------:R-:W-:Y:S01]  /*0300*/  BAR.SYNC.DEFER_BLOCKING 0x0 ;  /* 0x0000000000007b1d */ /* 0x000fe20000010000 */
[----:B------:R-:W-:-:S04]  /*0310*/  LOP3.LUT P0, RZ, R23, 0xf, RZ, 0xc0, !PT ;  /* 0x0000000f17ff7812 */ /* 0x000fc8000780c0ff */
[----:B------:R-:W-:Y:S01]  /*0320*/  ISETP.LT.AND P0, PT, R23, 0x10, !P0 ;  /* 0x000000101700780c */ /* 0x000fe20004701270 */
[----:B------:R-:W1:Y:S04]  /*0330*/  @!P1 LDS R21, [R20+UR4] ;  /* 0x0000000414159984 */ /* 0x000e680008000800 */
[----:B-1----:R-:W1:Y:S02]  /*0340*/  SHFL.BFLY PT, R6, R21, 0x8, 0x1f ;  /* 0x0d001f0015067f89 */ /* 0x002e6400000e0000 */
[----:B-1----:R-:W-:-:S05]  /*0350*/  FADD R8, R21, R6 ;  /* 0x0000000615087221 */ /* 0x002fca0000000000 */
[----:B------:R-:W1:Y:S02]  /*0360*/  SHFL.BFLY PT, R5, R8, 0x4, 0x1f ;  /* 0x0c801f0008057f89 */ /* 0x000e6400000e0000 */
[----:B-1----:R-:W-:-:S05]  /*0370*/  FADD R10, R8, R5 ;  /* 0x00000005080a7221 */ /* 0x002fca0000000000 */
[----:B------:R-:W1:Y:S02]  /*0380*/  SHFL.BFLY PT, R5, R10, 0x2, 0x1f ;  /* 0x0c401f000a057f89 */ /* 0x000e6400000e0000 */
[----:B-1----:R-:W-:-:S05]  /*0390*/  FADD R11, R10, R5 ;  /* 0x000000050a0b7221 */ /* 0x002fca0000000000 */
[----:B------:R-:W1:Y:S02]  /*03a0*/  SHFL.BFLY PT, R6, R11, 0x1, 0x1f ;  /* 0x0c201f000b067f89 */ /* 0x000e6400000e0000 */
[----:B-1----:R-:W-:Y:S02]  /*03b0*/  FADD R9, R11, R6 ;  /* 0x000000060b097221 */ /* 0x002fe40000000000 */
[----:B------:R-:W1:Y:S03]  /*03c0*/  LDC.64 R10, c[0x0][0x218] ;  /* 0x00008600ff0a7b82 */ /* 0x000e660000000a00 */
[----:B------:R-:W-:Y:S05]  /*03d0*/  @P0 STS [R20+UR4], R9 ;  /* 0x0000000914000988 */ /* 0x000fea0008000804 */
[----:B------:R-:W-:Y:S06]  /*03e0*/  BAR.SYNC.DEFER_BLOCKING 0x0 ;  /* 0x0000000000007b1d */ /* 0x000fec0000010000 */
[----:B------:R-:W2:Y:S01]  /*03f0*/  LDG.E.EF.128 R4, desc[UR6][R2.64] ;  /* 0x0000000602047981 */ /* 0x000ea2000c0e1d00 */
[----:B-1----:R-:W-:-:S03]  /*0400*/  IMAD.WIDE.U32 R10, R0, 0x4, R10 ;  /* 0x00000004000a7825 */ /* 0x002fc600078e000a */
[----:B------:R-:W1:Y:S02]  /*0410*/  LDS R12, [UR4] ;  /* 0x00000004ff0c7984 */ /* 0x000e640008000800 */
[----:B-1----:R-:W1:Y:S02]  /*0420*/  MUFU.SQRT R12, R12 ;  /* 0x0000000c000c7308 */ /* 0x002e640000002000 */
[----:B-1----:R-:W-:-:S05]  /*0430*/  FADD R8, R12, 9.9999999600419720025e-13 ;  /* 0x2b8cbccc0c087421 */ /* 0x002fca0000000000 */
[----:B------:R-:W-:-:S13]  /*0440*/  FSETP.GT.AND P0, PT, R8, 8.50705917302346158658e+37, PT ;  /* 0x7e8000000800780b */ /* 0x000fda0003f04000 */
[----:B------:R-:W-:-:S06]  /*0450*/  @P0 FMUL R8, R8, 0.25 ;  /* 0x3e80000008080820 */ /* 0x000fcc0000400000 */
[----:B------:R-:W1:Y:S01]  /*0460*/  MUFU.RCP R8, R8 ;  /* 0x0000000800087308 */ /* 0x000e620000001000 */
[----:B--2---:R-:W-:Y:S01]  /*0470*/  @P0 FMUL R4, R4, 0.25 ;  /* 0x3e80000004040820 */ /* 0x004fe20000400000 */
[----:B------:R-:W-:Y:S01]  /*0480*/  @P0 FMUL R5, R5, 0.25 ;  /* 0x3e80000005050820 */ /* 0x000fe20000400000 */
[----:B------:R-:W-:Y:S01]  /*0490*/  @P0 FMUL R6, R6, 0.25 ;  /* 0x3e80000006060820 */ /* 0x000fe20000400000 */
[----:B------:R-:W-:Y:S01]  /*04a0*/  @P0 FMUL R7, R7, 0.25 ;  /* 0x3e80000007070820 */ /* 0x000fe20000400000 */
[C---:B-1----:R-:W-:Y:S01]  /*04b0*/  FMUL R4, R8.reuse, R4 ;  /* 0x0000000408047220 */ /* 0x042fe20000400000 */
[C---:B------:R-:W-:Y:S01]  /*04c0*/  FMUL R5, R8.reuse, R5 ;  /* 0x0000000508057220 */ /* 0x040fe20000400000 */
[C---:B------:R-:W-:Y:S01]  /*04d0*/  FMUL R6, R8.reuse, R6 ;  /* 0x0000000608067220 */ /* 0x040fe20000400000 */
[----:B------:R-:W-:-:S05]  /*04e0*/  FMUL R7, R8, R7 ;  /* 0x0000000708077220 */ /* 0x000fca0000400000 */
[----:B------:R1:W-:Y:S04]  /*04f0*/  STG.E.128 desc[UR6][R10.64], R4 ;  /* 0x000000040a007986 */ /* 0x0003e8000c101d06 */
[----:B------:R-:W2:Y:S02]  /*0500*/  LDG.E.EF.128 R12, desc[UR6][R2.64+0x2000] ;  /* 0x00200006020c7981 */ /* 0x000ea4000c0e1d00 */
[----:B--2---:R-:W-:Y:S01]  /*0510*/  @P0 FMUL R12, R12, 0.25 ;  /* 0x3e8000000c0c0820 */ /* 0x004fe20000400000 */
[----:B------:R-:W-:Y:S01]  /*0520*/  @P0 FMUL R13, R13, 0.25 ;  /* 0x3e8000000d0d0820 */ /* 0x000fe20000400000 */
[----:B------:R-:W-:Y:S01]  /*0530*/  @P0 FMUL R14, R14, 0.25 ;  /* 0x3e8000000e0e0820 */ /* 0x000fe20000400000 */
[----:B------:R-:W-:Y:S01]  /*0540*/  @P0 FMUL R15, R15, 0.25 ;  /* 0x3e8000000f0f0820 */ /* 0x000fe20000400000 */
[C---:B------:R-:W-:Y:S01]  /*0550*/  FMUL R12, R8.reuse, R12 ;  /* 0x0000000c080c7220 */ /* 0x040fe20000400000 */
[C---:B------:R-:W-:Y:S01]  /*0560*/  FMUL R13, R8.reuse, R13 ;  /* 0x0000000d080d7220 */ /* 0x040fe20000400000 */
[C---:B------:R-:W-:Y:S01]  /*0570*/  FMUL R14, R8.reuse, R14 ;  /* 0x0000000e080e7220 */ /* 0x040fe20000400000 */
[----:B------:R-:W-:-:S05]  /*0580*/  FMUL R15, R8, R15 ;  /* 0x0000000f080f7220 */ /* 0x000fca0000400000 */
[----:B------:R2:W-:Y:S04]  /*0590*/  STG.E.128 desc[UR6][R10.64+0x2000], R12 ;  /* 0x0020000c0a007986 */ /* 0x0005e8000c101d06 */
[----:B-1----:R-:W3:Y:S02]  /*05a0*/  LDG.E.EF.128 R4, desc[UR6][R2.64+0x4000] ;  /* 0x0040000602047981 */ /* 0x002ee4000c0e1d00 */
[----:B---3--:R-:W-:Y:S01]  /*05b0*/  @P0 FMUL R4, R4, 0.25 ;  /* 0x3e80000004040820 */ /* 0x008fe20000400000 */
[----:B------:R-:W-:Y:S01]  /*05c0*/  @P0 FMUL R5, R5, 0.25 ;  /* 0x3e80000005050820 */ /* 0x000fe20000400000 */
[----:B------:R-:W-:Y:S01]  /*05d0*/  @P0 FMUL R6, R6, 0.25 ;  /* 0x3e80000006060820 */ /* 0x000fe20000400000 */
[----:B------:R-:W-:Y:S01]  /*05e0*/  @P0 FMUL R7, R7, 0.25 ;  /* 0x3e80000007070820 */ /* 0x000fe20000400000 */
[C---:B------:R-:W-:Y:S01]  /*05f0*/  FMUL R4, R8.reuse, R4 ;  /* 0x0000000408047220 */ /* 0x040fe20000400000 */
[C---:B------:R-:W-:Y:S01]  /*0600*/  FMUL R5, R8.reuse, R5 ;  /* 0x0000000508057220 */ /* 0x040fe20000400000 */
[C---:B------:R-:W-:Y:S01]  /*0610*/  FMUL R6, R8.reuse, R6 ;  /* 0x0000000608067220 */ /* 0x040fe20000400000 */
[----:B------:R-:W-:-:S05]  /*0620*/  FMUL R7, R8, R7 ;  /* 0x0000000708077220 */ /* 0x000fca0000400000 */
[----:B------:R-:W-:Y:S04]  /*0630*/  STG.E.128 desc[UR6][R10.64+0x4000], R4 ;  /* 0x004000040a007986 */ /* 0x000fe8000c101d06 */
[----:B--2---:R-:W2:Y:S02]  /*0640*/  LDG.E.EF.128 R12, desc[UR6][R2.64+0x6000] ;  /* 0x00600006020c7981 */ /* 0x004ea4000c0e1d00 */
        /* <DEDUP_REMOVED lines=8> */
[----:B------:R-:W-:Y:S01]  /*06d0*/  STG.E.128 desc[UR6][R10.64+0x6000], R12 ;  /* 0x0060000c0a007986 */ /* 0x000fe2000c101d06 */
[----:B------:R-:W-:Y:S05]  /*06e0*/  EXIT ;  /* 0x000000000000794d */ /* 0x000fea0003800000 */
.L_x_0:
[----:B------:R-:W-:-:S00]  /*06f0*/  BRA `(.L_x_0) ;  /* 0xfffffffc00fc7947 */ /* 0x000fc0000383ffff */
[----:B------:R-:W-:-:S00]  /*0700*/  NOP ;  /* 0x0000000000007918 */ /* 0x000fc00000000000 */
[----:B------:R-:W-:-:S00]  /*0710*/  NOP ;  /* 0x0000000000007918 */ /* 0x000fc00000000000 */
[----:B------:R-:W-:-:S00]  /*0720*/  NOP ;  /* 0x0000000000007918 */ /* 0x000fc00000000000 */
[----:B------:R-:W-:-:S00]  /*0730*/  NOP ;  /* 0x0000000000007918 */ /* 0x000fc00000000000 */
[----:B------:R-:W-:-:S00]  /*0740*/  NOP ;  /* 0x0000000000007918 */ /* 0x000fc00000000000 */
[----:B------:R-:W-:-:S00]  /*0750*/  NOP ;  /* 0x0000000000007918 */ /* 0x000fc00000000000 */
[----:B------:R-:W-:-:S00]  /*0760*/  NOP ;  /* 0x0000000000007918 */ /* 0x000fc00000000000 */
[----:B------:R-:W-:-:S00]  /*0770*/  NOP ;  /* 0x0000000000007918 */ /* 0x000fc00000000000 */
.L_x_1:


//--------------------- .nv.global.init           --------------------------
	.section	.nv.global.init,"aw",@progbits
.nv.global.init:
	.type		_$_str,@object
	.size		_$_str,(_$_str_$_2 - _$_str)
_$_str:
        /*0000*/ 	.byte	0x5f, 0x5f, 0x43, 0x55, 0x44, 0x41, 0x5f, 0x46, 0x54, 0x5a, 0x00
	.type		_$_str_$_2,@object
	.size		_$_str_$_2,(.L_1 - _$_str_$_2)
_$_str_$_2:
        /*000b*/ 	.byte	0x5f, 0x5f, 0x43, 0x55, 0x44, 0x41, 0x5f, 0x50, 0x52, 0x45, 0x43, 0x5f, 0x53, 0x51, 0x52, 0x54
        /*001b*/ 	.byte	0x00
.L_1:


//--------------------- .nv.shared.triton_red_fused_add_div_linalg_vector_norm_1 --------------------------
	.section	.nv.shared.triton_red_fused_add_div_linalg_vector_norm_1,"aw",@nobits
	.sectionflags	@""
	.align	16
	.zero		1024


//--------------------- .nv.constant0.triton_red_fused_add_div_linalg_vector_norm_1 --------------------------
	.section	.nv.constant0.triton_red_fused_add_div_linalg_vector_norm_1,"a",@progbits
	.sectionflags	@""
	.align	4
.nv.constant0.triton_red_fused_add_div_linalg_vector_norm_1:
	.zero		548
